//
// Generated by NVIDIA NVVM Compiler
//
// Compiler Build ID: CL-36424714
// Cuda compilation tools, release 13.0, V13.0.88
// Based on NVVM 20.0.0
//

.version 9.0
.target sm_100
.address_size 64

	// .globl	_Z12vecAddKernelPiS_S_i

.visible .entry _Z12vecAddKernelPiS_S_i(
	.param .u64 .ptr .align 1 _Z12vecAddKernelPiS_S_i_param_0,
	.param .u64 .ptr .align 1 _Z12vecAddKernelPiS_S_i_param_1,
	.param .u64 .ptr .align 1 _Z12vecAddKernelPiS_S_i_param_2,
	.param .u32 _Z12vecAddKernelPiS_S_i_param_3
)
{
	.reg .pred 	%p<2>;
	.reg .b32 	%r<9>;
	.reg .b64 	%rd<11>;

	ld.param.u64 	%rd1, [_Z12vecAddKernelPiS_S_i_param_0];
	ld.param.u64 	%rd2, [_Z12vecAddKernelPiS_S_i_param_1];
	ld.param.u64 	%rd3, [_Z12vecAddKernelPiS_S_i_param_2];
	ld.param.u32 	%r2, [_Z12vecAddKernelPiS_S_i_param_3];
	mov.u32 	%r3, %tid.x;
	mov.u32 	%r4, %ntid.x;
	mov.u32 	%r5, %ctaid.x;
	mad.lo.s32 	%r1, %r4, %r5, %r3;
	setp.ge.s32 	%p1, %r1, %r2;
	@%p1 bra 	$L__BB0_2;
	cvta.to.global.u64 	%rd4, %rd1;
	cvta.to.global.u64 	%rd5, %rd2;
	cvta.to.global.u64 	%rd6, %rd3;
	mul.wide.s32 	%rd7, %r1, 4;
	add.s64 	%rd8, %rd4, %rd7;
	ld.global.u32 	%r6, [%rd8];
	add.s64 	%rd9, %rd5, %rd7;
	ld.global.u32 	%r7, [%rd9];
	add.s32 	%r8, %r7, %r6;
	add.s64 	%rd10, %rd6, %rd7;
	st.global.u32 	[%rd10], %r8;
$L__BB0_2:
	ret;

}


// ===== COMPILED SASS (sm_100) =====

	.target	sm_100

	.elftype	@"ET_EXEC"


//--------------------- .note.nv.tkinfo           --------------------------
	.section	.note.nv.tkinfo,"",@"SHT_NOTE"
	.sectionflags	@"SHF_NOTE_NV_TKINFO"
	.tkinfo
        /*0018*/ 	.word	0x00000002
        /*0030*/ 	.string	""
        /*0030*/ 	.string	"ptxas"
        /*0030*/ 	.string	"Cuda compilation tools, release 13.0, V13.0.88"
        /*0030*/ 	.string	"Build cuda_13.0.r13.0/compiler.36424714_0"
        /*0030*/ 	.string	"-arch sm_100 -m 64 "



//--------------------- .note.nv.cuinfo           --------------------------
	.section	.note.nv.cuinfo,"",@"SHT_NOTE"
	.sectionflags	@"SHF_NOTE_NV_CUINFO"
        /*0018*/ 	.short	0x0002
        /*001a*/ 	.short	0x0064
        /*001c*/ 	.short	0x0082
	.zero		2


//--------------------- .nv.info                  --------------------------
	.section	.nv.info,"",@"SHT_CUDA_INFO"
	.align	4


	//----- nvinfo : EIATTR_REGCOUNT
	.align		4
        /*0000*/ 	.byte	0x04, 0x2f
        /*0002*/ 	.short	(.L_1 - .L_0)
	.align		4
.L_0:
        /*0004*/ 	.word	index@(_Z12vecAddKernelPiS_S_i)
        /*0008*/ 	.word	0x0000000c


	//----- nvinfo : EIATTR_FRAME_SIZE
	.align		4
.L_1:
        /*000c*/ 	.byte	0x04, 0x11
        /*000e*/ 	.short	(.L_3 - .L_2)
	.align		4
.L_2:
        /*0010*/ 	.word	index@(_Z12vecAddKernelPiS_S_i)
        /*0014*/ 	.word	0x00000000


	//----- nvinfo : EIATTR_MIN_STACK_SIZE
	.align		4
.L_3:
        /*0018*/ 	.byte	0x04, 0x12
        /*001a*/ 	.short	(.L_5 - .L_4)
	.align		4
.L_4:
        /*001c*/ 	.word	index@(_Z12vecAddKernelPiS_S_i)
        /*0020*/ 	.word	0x00000000
.L_5:


//--------------------- .nv.compat                --------------------------
	.section	.nv.compat,"",@"SHT_CUDA_COMPAT_INFO"
	.align	4
        /*0000*/ 	.byte	0x02, 0x09, 0x00, 0x00, 0x02, 0x02, 0x01, 0x00, 0x02, 0x05, 0x05, 0x00, 0x03, 0x07, 0x01, 0x01
        /*0010*/ 	.byte	0x02, 0x03, 0x00, 0x00, 0x02, 0x06, 0x01, 0x00, 0x04, 0x0b, 0x08, 0x00, 0x09, 0x00, 0x00, 0x00
        /*0020*/ 	.byte	0x00, 0x00, 0x00, 0x00


//--------------------- .nv.info._Z12vecAddKernelPiS_S_i --------------------------
	.section	.nv.info._Z12vecAddKernelPiS_S_i,"",@"SHT_CUDA_INFO"
	.sectionflags	@""
	.align	4


	//----- nvinfo : EIATTR_CUDA_API_VERSION
	.align		4
        /*0000*/ 	.byte	0x04, 0x37
        /*0002*/ 	.short	(.L_7 - .L_6)
.L_6:
        /*0004*/ 	.word	0x00000082


	//----- nvinfo : EIATTR_KPARAM_INFO
	.align		4
.L_7:
        /*0008*/ 	.byte	0x04, 0x17
        /*000a*/ 	.short	(.L_9 - .L_8)
.L_8:
        /*000c*/ 	.word	0x00000000
        /*0010*/ 	.short	0x0003
        /*0012*/ 	.short	0x0018
        /*0014*/ 	.byte	0x00, 0xf0, 0x11, 0x00


	//----- nvinfo : EIATTR_KPARAM_INFO
	.align		4
.L_9:
        /*0018*/ 	.byte	0x04, 0x17
        /*001a*/ 	.short	(.L_11 - .L_10)
.L_10:
        /*001c*/ 	.word	0x00000000
        /*0020*/ 	.short	0x0002
        /*0022*/ 	.short	0x0010
        /*0024*/ 	.byte	0x00, 0xf5, 0x21, 0x00


	//----- nvinfo : EIATTR_KPARAM_INFO
	.align		4
.L_11:
        /*0028*/ 	.byte	0x04, 0x17
        /*002a*/ 	.short	(.L_13 - .L_12)
.L_12:
        /*002c*/ 	.word	0x00000000
        /*0030*/ 	.short	0x0001
        /*0032*/ 	.short	0x0008
        /*0034*/ 	.byte	0x00, 0xf5, 0x21, 0x00


	//----- nvinfo : EIATTR_KPARAM_INFO
	.align		4
.L_13:
        /*0038*/ 	.byte	0x04, 0x17
        /*003a*/ 	.short	(.L_15 - .L_14)
.L_14:
        /*003c*/ 	.word	0x00000000
        /*0040*/ 	.short	0x0000
        /*0042*/ 	.short	0x0000
        /*0044*/ 	.byte	0x00, 0xf5, 0x21, 0x00


	//----- nvinfo : EIATTR_SPARSE_MMA_MASK
	.align		4
.L_15:
        /*0048*/ 	.byte	0x03, 0x50
        /*004a*/ 	.short	0x0000


	//----- nvinfo : EIATTR_MAXREG_COUNT
	.align		4
        /*004c*/ 	.byte	0x03, 0x1b
        /*004e*/ 	.short	0x00ff


	//----- nvinfo : EIATTR_MERCURY_ISA_VERSION
	.align		4
        /*0050*/ 	.byte	0x03, 0x5f
        /*0052*/ 	.short	0x0101


	//----- nvinfo : EIATTR_VRC_CTA_INIT_COUNT
	.align		4
        /*0054*/ 	.byte	0x02, 0x4a
	.zero		1
	.zero		1


	//----- nvinfo : EIATTR_EXIT_INSTR_OFFSETS
	.align		4
        /*0058*/ 	.byte	0x04, 0x1c
        /*005a*/ 	.short	(.L_17 - .L_16)


	//   ....[0]....
.L_16:
        /*005c*/ 	.word	0x00000070


	//   ....[1]....
        /*0060*/ 	.word	0x00000130


	//----- nvinfo : EIATTR_CBANK_PARAM_SIZE
	.align		4
.L_17:
        /*0064*/ 	.byte	0x03, 0x19
        /*0066*/ 	.short	0x001c


	//----- nvinfo : EIATTR_PARAM_CBANK
	.align		4
        /*0068*/ 	.byte	0x04, 0x0a
        /*006a*/ 	.short	(.L_19 - .L_18)
	.align		4
.L_18:
        /*006c*/ 	.word	index@(.nv.constant0._Z12vecAddKernelPiS_S_i)
        /*0070*/ 	.short	0x0380
        /*0072*/ 	.short	0x001c


	//----- nvinfo : EIATTR_SW_WAR
	.align		4
.L_19:
        /*0074*/ 	.byte	0x04, 0x36
        /*0076*/ 	.short	(.L_21 - .L_20)
.L_20:
        /*0078*/ 	.word	0x00000008
.L_21:


//--------------------- .nv.callgraph             --------------------------
	.section	.nv.callgraph,"",@"SHT_CUDA_CALLGRAPH"
	.align	4
	.sectionentsize	8
	.align		4
        /*0000*/ 	.word	0x00000000
	.align		4
        /*0004*/ 	.word	0xffffffff
	.align		4
        /*0008*/ 	.word	0x00000000
	.align		4
        /*000c*/ 	.word	0xfffffffe
	.align		4
        /*0010*/ 	.word	0x00000000
	.align		4
        /*0014*/ 	.word	0xfffffffd
	.align		4
        /*0018*/ 	.word	0x00000000
	.align		4
        /*001c*/ 	.word	0xfffffffc


//--------------------- .text._Z12vecAddKernelPiS_S_i --------------------------
	.section	.text._Z12vecAddKernelPiS_S_i,"ax",@progbits
	.align	128
        .global         _Z12vecAddKernelPiS_S_i
        .type           _Z12vecAddKernelPiS_S_i,@function
        .size           _Z12vecAddKernelPiS_S_i,(.L_x_1 - _Z12vecAddKernelPiS_S_i)
        .other          _Z12vecAddKernelPiS_S_i,@"STO_CUDA_ENTRY STV_DEFAULT"
_Z12vecAddKernelPiS_S_i:
.text._Z12vecAddKernelPiS_S_i:
[----:B------:R-:W-:Y:S01]  /*0000*/  LDC R1, c[0x0][0x37c] ;  /* 0x0000df00ff017b82 */ /* 0x000fe20000000800 */
[----:B------:R-:W0:Y:S01]  /*0010*/  S2R R9, SR_TID.X ;  /* 0x0000000000097919 */ /* 0x000e220000002100 */
[----:B------:R-:W0:Y:S01]  /*0020*/  LDCU UR4, c[0x0][0x360] ;  /* 0x00006c00ff0477ac */ /* 0x000e220008000800 */
[----:B------:R-:W0:Y:S01]  /*0030*/  S2R R0, SR_CTAID.X ;  /* 0x0000000000007919 */ /* 0x000e220000002500 */
[----:B------:R-:W1:Y:S01]  /*0040*/  LDCU UR5, c[0x0][0x398] ;  /* 0x00007300ff0577ac */ /* 0x000e620008000800 */
[----:B0-----:R-:W-:-:S05]  /*0050*/  IMAD R9, R0, UR4, R9 ;  /* 0x0000000400097c24 */ /* 0x001fca000f8e0209 */
[----:B-1----:R-:W-:-:S13]  /*0060*/  ISETP.GE.AND P0, PT, R9, UR5, PT ;  /* 0x0000000509007c0c */ /* 0x002fda000bf06270 */
[----:B------:R-:W-:Y:S05]  /*0070*/  @P0 EXIT ;  /* 0x000000000000094d */ /* 0x000fea0003800000 */
[----:B------:R-:W0:Y:S01]  /*0080*/  LDC.64 R2, c[0x0][0x380] ;  /* 0x0000e000ff027b82 */ /* 0x000e220000000a00 */
[----:B------:R-:W1:Y:S07]  /*0090*/  LDCU.64 UR4, c[0x0][0x358] ;  /* 0x00006b00ff0477ac */ /* 0x000e6e0008000a00 */
[----:B------:R-:W2:Y:S08]  /*00a0*/  LDC.64 R4, c[0x0][0x388] ;  /* 0x0000e200ff047b82 */ /* 0x000eb00000000a00 */
[----:B------:R-:W3:Y:S01]  /*00b0*/  LDC.64 R6, c[0x0][0x390] ;  /* 0x0000e400ff067b82 */ /* 0x000ee20000000a00 */
[----:B0-----:R-:W-:-:S06]  /*00c0*/  IMAD.WIDE R2, R9, 0x4, R2 ;  /* 0x0000000409027825 */ /* 0x001fcc00078e0202 */
[----:B-1----:R-:W4:Y:S01]  /*00d0*/  LDG.E R2, desc[UR4][R2.64] ;  /* 0x0000000402027981 */ /* 0x002f22000c1e1900 */
[----:B--2---:R-:W-:-:S06]  /*00e0*/  IMAD.WIDE R4, R9, 0x4, R4 ;  /* 0x0000000409047825 */ /* 0x004fcc00078e0204 */
[----:B------:R-:W4:Y:S01]  /*00f0*/  LDG.E R5, desc[UR4][R4.64] ;  /* 0x0000000404057981 */ /* 0x000f22000c1e1900 */
[----:B---3--:R-:W-:Y:S01]  /*0100*/  IMAD.WIDE R6, R9, 0x4, R6 ;  /* 0x0000000409067825 */ /* 0x008fe200078e0206 */
[----:B----4-:R-:W-:-:S05]  /*0110*/  IADD3 R9, PT, PT, R2, R5, RZ ;  /* 0x0000000502097210 */ /* 0x010fca0007ffe0ff */
[----:B------:R-:W-:Y:S01]  /*0120*/  STG.E desc[UR4][R6.64], R9 ;  /* 0x0000000906007986 */ /* 0x000fe2000c101904 */
[----:B------:R-:W-:Y:S05]  /*0130*/  EXIT ;  /* 0x000000000000794d */ /* 0x000fea0003800000 */
.L_x_0:
[----:B------:R-:W-:-:S00]  /*0140*/  BRA `(.L_x_0) ;  /* 0xfffffffc00fc7947 */ /* 0x000fc0000383ffff */
[----:B------:R-:W-:-:S00]  /*0150*/  NOP ;  /* 0x0000000000007918 */ /* 0x000fc00000000000 */
        /* <DEDUP_REMOVED lines=10> */
.L_x_1:


//--------------------- .nv.shared.reserved.0     --------------------------
	.section	.nv.shared.reserved.0,"aw",@nobits
	.weak		__nv_reservedSMEM_offset_0_alias
	.size		__nv_reservedSMEM_offset_0_alias, 0, 64
	.other		__nv_reservedSMEM_offset_0_alias,@"STO_CUDA_RESERVED_SHARED STV_DEFAULT"
__nv_reservedSMEM_offset_0_alias:
	.zero		0
	.zero		64


//--------------------- .nv.constant0._Z12vecAddKernelPiS_S_i --------------------------
	.section	.nv.constant0._Z12vecAddKernelPiS_S_i,"a",@progbits
	.sectionflags	@""
	.align	4
.nv.constant0._Z12vecAddKernelPiS_S_i:
	.zero		924


//--------------------- SYMBOLS --------------------------

	.type		.nv.reservedSmem.offset0,@object
	.size		.nv.reservedSmem.offset0,0x4
